//
// Generated by NVIDIA NVVM Compiler
//
// Compiler Build ID: CL-36424714
// Cuda compilation tools, release 13.0, V13.0.88
// Based on NVVM 20.0.0
//

.version 9.0
.target sm_100
.address_size 64

	// .globl	_Z12MatMulKernel6MatrixS_S_
// _ZZ12MatMulKernel6MatrixS_S_E2As has been demoted
// _ZZ12MatMulKernel6MatrixS_S_E2Bs has been demoted

.visible .entry _Z12MatMulKernel6MatrixS_S_(
	.param .align 8 .b8 _Z12MatMulKernel6MatrixS_S__param_0[24],
	.param .align 8 .b8 _Z12MatMulKernel6MatrixS_S__param_1[24],
	.param .align 8 .b8 _Z12MatMulKernel6MatrixS_S__param_2[24]
)
{
	.reg .pred 	%p<3>;
	.reg .b32 	%r<46>;
	.reg .b32 	%f<105>;
	.reg .b64 	%rd<22>;
	// demoted variable
	.shared .align 4 .b8 _ZZ12MatMulKernel6MatrixS_S_E2As[4096];
	// demoted variable
	.shared .align 4 .b8 _ZZ12MatMulKernel6MatrixS_S_E2Bs[4096];
	ld.param.u64 	%rd7, [_Z12MatMulKernel6MatrixS_S__param_2+16];
	ld.param.u32 	%r28, [_Z12MatMulKernel6MatrixS_S__param_2+8];
	ld.param.u64 	%rd6, [_Z12MatMulKernel6MatrixS_S__param_1+16];
	ld.param.u32 	%r25, [_Z12MatMulKernel6MatrixS_S__param_1+8];
	ld.param.u64 	%rd5, [_Z12MatMulKernel6MatrixS_S__param_0+16];
	ld.param.u32 	%r22, [_Z12MatMulKernel6MatrixS_S__param_0+8];
	ld.param.v2.u32 	{%r20, %r21}, [_Z12MatMulKernel6MatrixS_S__param_0];
	mov.u32 	%r29, %ctaid.y;
	mov.u32 	%r30, %ctaid.x;
	shl.b32 	%r3, %r29, 5;
	shl.b32 	%r4, %r30, 5;
	mov.u32 	%r5, %tid.y;
	mov.u32 	%r6, %tid.x;
	setp.lt.s32 	%p1, %r20, 32;
	mov.f32 	%f104, 0f00000000;
	@%p1 bra 	$L__BB0_3;
	cvta.to.global.u64 	%rd1, %rd5;
	mul.lo.s32 	%r44, %r3, %r22;
	cvta.to.global.u64 	%rd2, %rd6;
	shl.b32 	%r8, %r25, 5;
	mad.lo.s32 	%r31, %r22, %r5, %r6;
	cvt.s64.s32 	%rd3, %r31;
	shl.b32 	%r32, %r5, 7;
	mov.u32 	%r33, _ZZ12MatMulKernel6MatrixS_S_E2As;
	add.s32 	%r9, %r33, %r32;
	shl.b32 	%r34, %r6, 2;
	add.s32 	%r10, %r9, %r34;
	mad.lo.s32 	%r35, %r25, %r5, %r6;
	cvt.s64.s32 	%rd4, %r35;
	mov.u32 	%r36, _ZZ12MatMulKernel6MatrixS_S_E2Bs;
	add.s32 	%r12, %r36, %r34;
	add.s32 	%r11, %r12, %r32;
	shr.s32 	%r37, %r20, 31;
	shr.u32 	%r38, %r37, 27;
	add.s32 	%r39, %r20, %r38;
	shr.s32 	%r40, %r39, 5;
	neg.s32 	%r45, %r40;
	mov.f32 	%f104, 0f00000000;
	mov.u32 	%r43, %r4;
$L__BB0_2:
	cvt.s64.s32 	%rd8, %r44;
	add.s64 	%rd9, %rd3, %rd8;
	shl.b64 	%rd10, %rd9, 2;
	add.s64 	%rd11, %rd1, %rd10;
	cvt.s64.s32 	%rd12, %r43;
	ld.global.f32 	%f6, [%rd11];
	st.shared.f32 	[%r10], %f6;
	add.s64 	%rd13, %rd12, %rd4;
	shl.b64 	%rd14, %rd13, 2;
	add.s64 	%rd15, %rd2, %rd14;
	ld.global.f32 	%f7, [%rd15];
	st.shared.f32 	[%r11], %f7;
	bar.sync 	0;
	ld.shared.f32 	%f8, [%r9];
	ld.shared.f32 	%f9, [%r12];
	fma.rn.f32 	%f10, %f8, %f9, %f104;
	ld.shared.f32 	%f11, [%r9+4];
	ld.shared.f32 	%f12, [%r12+128];
	fma.rn.f32 	%f13, %f11, %f12, %f10;
	ld.shared.f32 	%f14, [%r9+8];
	ld.shared.f32 	%f15, [%r12+256];
	fma.rn.f32 	%f16, %f14, %f15, %f13;
	ld.shared.f32 	%f17, [%r9+12];
	ld.shared.f32 	%f18, [%r12+384];
	fma.rn.f32 	%f19, %f17, %f18, %f16;
	ld.shared.f32 	%f20, [%r9+16];
	ld.shared.f32 	%f21, [%r12+512];
	fma.rn.f32 	%f22, %f20, %f21, %f19;
	ld.shared.f32 	%f23, [%r9+20];
	ld.shared.f32 	%f24, [%r12+640];
	fma.rn.f32 	%f25, %f23, %f24, %f22;
	ld.shared.f32 	%f26, [%r9+24];
	ld.shared.f32 	%f27, [%r12+768];
	fma.rn.f32 	%f28, %f26, %f27, %f25;
	ld.shared.f32 	%f29, [%r9+28];
	ld.shared.f32 	%f30, [%r12+896];
	fma.rn.f32 	%f31, %f29, %f30, %f28;
	ld.shared.f32 	%f32, [%r9+32];
	ld.shared.f32 	%f33, [%r12+1024];
	fma.rn.f32 	%f34, %f32, %f33, %f31;
	ld.shared.f32 	%f35, [%r9+36];
	ld.shared.f32 	%f36, [%r12+1152];
	fma.rn.f32 	%f37, %f35, %f36, %f34;
	ld.shared.f32 	%f38, [%r9+40];
	ld.shared.f32 	%f39, [%r12+1280];
	fma.rn.f32 	%f40, %f38, %f39, %f37;
	ld.shared.f32 	%f41, [%r9+44];
	ld.shared.f32 	%f42, [%r12+1408];
	fma.rn.f32 	%f43, %f41, %f42, %f40;
	ld.shared.f32 	%f44, [%r9+48];
	ld.shared.f32 	%f45, [%r12+1536];
	fma.rn.f32 	%f46, %f44, %f45, %f43;
	ld.shared.f32 	%f47, [%r9+52];
	ld.shared.f32 	%f48, [%r12+1664];
	fma.rn.f32 	%f49, %f47, %f48, %f46;
	ld.shared.f32 	%f50, [%r9+56];
	ld.shared.f32 	%f51, [%r12+1792];
	fma.rn.f32 	%f52, %f50, %f51, %f49;
	ld.shared.f32 	%f53, [%r9+60];
	ld.shared.f32 	%f54, [%r12+1920];
	fma.rn.f32 	%f55, %f53, %f54, %f52;
	ld.shared.f32 	%f56, [%r9+64];
	ld.shared.f32 	%f57, [%r12+2048];
	fma.rn.f32 	%f58, %f56, %f57, %f55;
	ld.shared.f32 	%f59, [%r9+68];
	ld.shared.f32 	%f60, [%r12+2176];
	fma.rn.f32 	%f61, %f59, %f60, %f58;
	ld.shared.f32 	%f62, [%r9+72];
	ld.shared.f32 	%f63, [%r12+2304];
	fma.rn.f32 	%f64, %f62, %f63, %f61;
	ld.shared.f32 	%f65, [%r9+76];
	ld.shared.f32 	%f66, [%r12+2432];
	fma.rn.f32 	%f67, %f65, %f66, %f64;
	ld.shared.f32 	%f68, [%r9+80];
	ld.shared.f32 	%f69, [%r12+2560];
	fma.rn.f32 	%f70, %f68, %f69, %f67;
	ld.shared.f32 	%f71, [%r9+84];
	ld.shared.f32 	%f72, [%r12+2688];
	fma.rn.f32 	%f73, %f71, %f72, %f70;
	ld.shared.f32 	%f74, [%r9+88];
	ld.shared.f32 	%f75, [%r12+2816];
	fma.rn.f32 	%f76, %f74, %f75, %f73;
	ld.shared.f32 	%f77, [%r9+92];
	ld.shared.f32 	%f78, [%r12+2944];
	fma.rn.f32 	%f79, %f77, %f78, %f76;
	ld.shared.f32 	%f80, [%r9+96];
	ld.shared.f32 	%f81, [%r12+3072];
	fma.rn.f32 	%f82, %f80, %f81, %f79;
	ld.shared.f32 	%f83, [%r9+100];
	ld.shared.f32 	%f84, [%r12+3200];
	fma.rn.f32 	%f85, %f83, %f84, %f82;
	ld.shared.f32 	%f86, [%r9+104];
	ld.shared.f32 	%f87, [%r12+3328];
	fma.rn.f32 	%f88, %f86, %f87, %f85;
	ld.shared.f32 	%f89, [%r9+108];
	ld.shared.f32 	%f90, [%r12+3456];
	fma.rn.f32 	%f91, %f89, %f90, %f88;
	ld.shared.f32 	%f92, [%r9+112];
	ld.shared.f32 	%f93, [%r12+3584];
	fma.rn.f32 	%f94, %f92, %f93, %f91;
	ld.shared.f32 	%f95, [%r9+116];
	ld.shared.f32 	%f96, [%r12+3712];
	fma.rn.f32 	%f97, %f95, %f96, %f94;
	ld.shared.f32 	%f98, [%r9+120];
	ld.shared.f32 	%f99, [%r12+3840];
	fma.rn.f32 	%f100, %f98, %f99, %f97;
	ld.shared.f32 	%f101, [%r9+124];
	ld.shared.f32 	%f102, [%r12+3968];
	fma.rn.f32 	%f104, %f101, %f102, %f100;
	bar.sync 	0;
	add.s32 	%r45, %r45, 1;
	setp.ne.s32 	%p2, %r45, 0;
	add.s32 	%r44, %r44, 32;
	add.s32 	%r43, %r43, %r8;
	@%p2 bra 	$L__BB0_2;
$L__BB0_3:
	mad.lo.s32 	%r41, %r3, %r28, %r4;
	cvt.s64.s32 	%rd16, %r41;
	cvta.to.global.u64 	%rd17, %rd7;
	mad.lo.s32 	%r42, %r28, %r5, %r6;
	cvt.s64.s32 	%rd18, %r42;
	add.s64 	%rd19, %rd16, %rd18;
	shl.b64 	%rd20, %rd19, 2;
	add.s64 	%rd21, %rd17, %rd20;
	st.global.f32 	[%rd21], %f104;
	ret;

}
	// .globl	_Z11naivekernel7nMatrixS_S_
.visible .entry _Z11naivekernel7nMatrixS_S_(
	.param .align 8 .b8 _Z11naivekernel7nMatrixS_S__param_0[16],
	.param .align 8 .b8 _Z11naivekernel7nMatrixS_S__param_1[16],
	.param .align 8 .b8 _Z11naivekernel7nMatrixS_S__param_2[16]
)
{
	.reg .pred 	%p<10>;
	.reg .b32 	%r<42>;
	.reg .b32 	%f<68>;
	.reg .b64 	%rd<53>;

	ld.param.u64 	%rd6, [_Z11naivekernel7nMatrixS_S__param_2+8];
	ld.param.u32 	%r2, [_Z11naivekernel7nMatrixS_S__param_1];
	ld.param.u32 	%r1, [_Z11naivekernel7nMatrixS_S__param_0];
	ld.param.u64 	%rd7, [_Z11naivekernel7nMatrixS_S__param_1+8];
	ld.param.u64 	%rd8, [_Z11naivekernel7nMatrixS_S__param_0+8];
	ld.param.v2.u32 	{%r20, %r21}, [_Z11naivekernel7nMatrixS_S__param_2];
	cvta.to.global.u64 	%rd1, %rd8;
	cvta.to.global.u64 	%rd2, %rd7;
	mov.u32 	%r22, %ctaid.y;
	mov.u32 	%r23, %ntid.y;
	mov.u32 	%r24, %tid.y;
	mad.lo.s32 	%r3, %r22, %r23, %r24;
	mov.u32 	%r25, %ctaid.x;
	mov.u32 	%r26, %ntid.x;
	mov.u32 	%r27, %tid.x;
	mad.lo.s32 	%r4, %r25, %r26, %r27;
	setp.lt.s32 	%p1, %r1, 1;
	mov.f32 	%f67, 0f00000000;
	@%p1 bra 	$L__BB1_12;
	mul.lo.s32 	%r5, %r1, %r3;
	and.b32  	%r6, %r1, 7;
	setp.lt.u32 	%p2, %r1, 8;
	mov.b32 	%r40, 0;
	mov.f32 	%f67, 0f00000000;
	@%p2 bra 	$L__BB1_4;
	and.b32  	%r40, %r1, 2147483640;
	neg.s32 	%r38, %r40;
	shl.b32 	%r9, %r2, 3;
	mul.wide.u32 	%rd9, %r5, 4;
	add.s64 	%rd10, %rd9, %rd1;
	add.s64 	%rd52, %rd10, 16;
	mov.f32 	%f67, 0f00000000;
	mul.wide.s32 	%rd13, %r2, 4;
	mov.u32 	%r37, %r4;
$L__BB1_3:
	.pragma "nounroll";
	ld.global.f32 	%f17, [%rd52+-16];
	mul.wide.s32 	%rd11, %r37, 4;
	add.s64 	%rd12, %rd2, %rd11;
	ld.global.f32 	%f18, [%rd12];
	fma.rn.f32 	%f19, %f17, %f18, %f67;
	ld.global.f32 	%f20, [%rd52+-12];
	add.s64 	%rd14, %rd12, %rd13;
	ld.global.f32 	%f21, [%rd14];
	fma.rn.f32 	%f22, %f20, %f21, %f19;
	ld.global.f32 	%f23, [%rd52+-8];
	add.s64 	%rd15, %rd14, %rd13;
	ld.global.f32 	%f24, [%rd15];
	fma.rn.f32 	%f25, %f23, %f24, %f22;
	ld.global.f32 	%f26, [%rd52+-4];
	add.s64 	%rd16, %rd15, %rd13;
	ld.global.f32 	%f27, [%rd16];
	fma.rn.f32 	%f28, %f26, %f27, %f25;
	ld.global.f32 	%f29, [%rd52];
	add.s64 	%rd17, %rd16, %rd13;
	ld.global.f32 	%f30, [%rd17];
	fma.rn.f32 	%f31, %f29, %f30, %f28;
	ld.global.f32 	%f32, [%rd52+4];
	add.s64 	%rd18, %rd17, %rd13;
	ld.global.f32 	%f33, [%rd18];
	fma.rn.f32 	%f34, %f32, %f33, %f31;
	ld.global.f32 	%f35, [%rd52+8];
	add.s64 	%rd19, %rd18, %rd13;
	ld.global.f32 	%f36, [%rd19];
	fma.rn.f32 	%f37, %f35, %f36, %f34;
	ld.global.f32 	%f38, [%rd52+12];
	add.s64 	%rd20, %rd19, %rd13;
	ld.global.f32 	%f39, [%rd20];
	fma.rn.f32 	%f67, %f38, %f39, %f37;
	add.s32 	%r38, %r38, 8;
	add.s32 	%r37, %r37, %r9;
	add.s64 	%rd52, %rd52, 32;
	setp.ne.s32 	%p3, %r38, 0;
	@%p3 bra 	$L__BB1_3;
$L__BB1_4:
	setp.eq.s32 	%p4, %r6, 0;
	@%p4 bra 	$L__BB1_12;
	and.b32  	%r15, %r1, 3;
	setp.lt.u32 	%p5, %r6, 4;
	@%p5 bra 	$L__BB1_7;
	add.s32 	%r29, %r40, %r5;
	mul.wide.u32 	%rd21, %r29, 4;
	add.s64 	%rd22, %rd1, %rd21;
	ld.global.f32 	%f41, [%rd22];
	mad.lo.s32 	%r30, %r40, %r2, %r4;
	mul.wide.s32 	%rd23, %r30, 4;
	add.s64 	%rd24, %rd2, %rd23;
	ld.global.f32 	%f42, [%rd24];
	fma.rn.f32 	%f43, %f41, %f42, %f67;
	cvt.u64.u32 	%rd25, %r5;
	cvt.u64.u32 	%rd26, %r40;
	add.s64 	%rd27, %rd26, %rd25;
	shl.b64 	%rd28, %rd27, 2;
	add.s64 	%rd29, %rd1, %rd28;
	ld.global.f32 	%f44, [%rd29+4];
	mul.wide.s32 	%rd30, %r2, 4;
	add.s64 	%rd31, %rd24, %rd30;
	ld.global.f32 	%f45, [%rd31];
	fma.rn.f32 	%f46, %f44, %f45, %f43;
	ld.global.f32 	%f47, [%rd29+8];
	add.s64 	%rd32, %rd31, %rd30;
	ld.global.f32 	%f48, [%rd32];
	fma.rn.f32 	%f49, %f47, %f48, %f46;
	ld.global.f32 	%f50, [%rd29+12];
	add.s64 	%rd33, %rd32, %rd30;
	ld.global.f32 	%f51, [%rd33];
	fma.rn.f32 	%f67, %f50, %f51, %f49;
	add.s32 	%r40, %r40, 4;
$L__BB1_7:
	setp.eq.s32 	%p6, %r15, 0;
	@%p6 bra 	$L__BB1_12;
	setp.eq.s32 	%p7, %r15, 1;
	@%p7 bra 	$L__BB1_10;
	add.s32 	%r31, %r40, %r5;
	mul.wide.u32 	%rd34, %r31, 4;
	add.s64 	%rd35, %rd1, %rd34;
	ld.global.f32 	%f53, [%rd35];
	mad.lo.s32 	%r32, %r40, %r2, %r4;
	mul.wide.s32 	%rd36, %r32, 4;
	add.s64 	%rd37, %rd2, %rd36;
	ld.global.f32 	%f54, [%rd37];
	fma.rn.f32 	%f55, %f53, %f54, %f67;
	cvt.u64.u32 	%rd38, %r5;
	cvt.u64.u32 	%rd39, %r40;
	add.s64 	%rd40, %rd39, %rd38;
	shl.b64 	%rd41, %rd40, 2;
	add.s64 	%rd42, %rd1, %rd41;
	ld.global.f32 	%f56, [%rd42+4];
	mul.wide.s32 	%rd43, %r2, 4;
	add.s64 	%rd44, %rd37, %rd43;
	ld.global.f32 	%f57, [%rd44];
	fma.rn.f32 	%f67, %f56, %f57, %f55;
	add.s32 	%r40, %r40, 2;
$L__BB1_10:
	and.b32  	%r33, %r1, 1;
	setp.eq.b32 	%p8, %r33, 1;
	not.pred 	%p9, %p8;
	@%p9 bra 	$L__BB1_12;
	add.s32 	%r34, %r40, %r5;
	mul.wide.u32 	%rd45, %r34, 4;
	add.s64 	%rd46, %rd1, %rd45;
	ld.global.f32 	%f58, [%rd46];
	mad.lo.s32 	%r35, %r40, %r2, %r4;
	mul.wide.s32 	%rd47, %r35, 4;
	add.s64 	%rd48, %rd2, %rd47;
	ld.global.f32 	%f59, [%rd48];
	fma.rn.f32 	%f67, %f58, %f59, %f67;
$L__BB1_12:
	cvta.to.global.u64 	%rd49, %rd6;
	mad.lo.s32 	%r36, %r20, %r3, %r4;
	mul.wide.s32 	%rd50, %r36, 4;
	add.s64 	%rd51, %rd49, %rd50;
	st.global.f32 	[%rd51], %f67;
	ret;

}


// ===== COMPILED SASS (sm_100) =====

	.target	sm_100

	.elftype	@"ET_EXEC"


//--------------------- .note.nv.tkinfo           --------------------------
	.section	.note.nv.tkinfo,"",@"SHT_NOTE"
	.sectionflags	@"SHF_NOTE_NV_TKINFO"
	.tkinfo
        /*0018*/ 	.word	0x00000002
        /*0030*/ 	.string	""
        /*0030*/ 	.string	"ptxas"
        /*0030*/ 	.string	"Cuda compilation tools, release 13.0, V13.0.88"
        /*0030*/ 	.string	"Build cuda_13.0.r13.0/compiler.36424714_0"
        /*0030*/ 	.string	"-arch sm_100 -m 64 "



//--------------------- .note.nv.cuinfo           --------------------------
	.section	.note.nv.cuinfo,"",@"SHT_NOTE"
	.sectionflags	@"SHF_NOTE_NV_CUINFO"
        /*0018*/ 	.short	0x0002
        /*001a*/ 	.short	0x0064
        /*001c*/ 	.short	0x0082
	.zero		2


//--------------------- .nv.info                  --------------------------
	.section	.nv.info,"",@"SHT_CUDA_INFO"
	.align	4


	//----- nvinfo : EIATTR_REGCOUNT
	.align		4
        /*0000*/ 	.byte	0x04, 0x2f
        /*0002*/ 	.short	(.L_1 - .L_0)
	.align		4
.L_0:
        /*0004*/ 	.word	index@(_Z12MatMulKernel6MatrixS_S_)
        /*0008*/ 	.word	0x00000020


	//----- nvinfo : EIATTR_FRAME_SIZE
	.align		4
.L_1:
        /*000c*/ 	.byte	0x04, 0x11
        /*000e*/ 	.short	(.L_3 - .L_2)
	.align		4
.L_2:
        /*0010*/ 	.word	index@(_Z12MatMulKernel6MatrixS_S_)
        /*0014*/ 	.word	0x00000000


	//----- nvinfo : EIATTR_REGCOUNT
	.align		4
.L_3:
        /*0018*/ 	.byte	0x04, 0x2f
        /*001a*/ 	.short	(.L_5 - .L_4)
	.align		4
.L_4:
        /*001c*/ 	.word	index@(_Z11naivekernel7nMatrixS_S_)
        /*0020*/ 	.word	0x00000020


	//----- nvinfo : EIATTR_FRAME_SIZE
	.align		4
.L_5:
        /*0024*/ 	.byte	0x04, 0x11
        /*0026*/ 	.short	(.L_7 - .L_6)
	.align		4
.L_6:
        /*0028*/ 	.word	index@(_Z11naivekernel7nMatrixS_S_)
        /*002c*/ 	.word	0x00000000


	//----- nvinfo : EIATTR_MIN_STACK_SIZE
	.align		4
.L_7:
        /*0030*/ 	.byte	0x04, 0x12
        /*0032*/ 	.short	(.L_9 - .L_8)
	.align		4
.L_8:
        /*0034*/ 	.word	index@(_Z11naivekernel7nMatrixS_S_)
        /*0038*/ 	.word	0x00000000


	//----- nvinfo : EIATTR_MIN_STACK_SIZE
	.align		4
.L_9:
        /*003c*/ 	.byte	0x04, 0x12
        /*003e*/ 	.short	(.L_11 - .L_10)
	.align		4
.L_10:
        /*0040*/ 	.word	index@(_Z12MatMulKernel6MatrixS_S_)
        /*0044*/ 	.word	0x00000000
.L_11:


//--------------------- .nv.compat                --------------------------
	.section	.nv.compat,"",@"SHT_CUDA_COMPAT_INFO"
	.align	4
        /*0000*/ 	.byte	0x02, 0x09, 0x00, 0x00, 0x02, 0x02, 0x01, 0x00, 0x02, 0x05, 0x05, 0x00, 0x03, 0x07, 0x01, 0x01
        /*0010*/ 	.byte	0x02, 0x03, 0x00, 0x00, 0x02, 0x06, 0x01, 0x00, 0x04, 0x0b, 0x08, 0x00, 0x09, 0x00, 0x00, 0x00
        /*0020*/ 	.byte	0x00, 0x00, 0x00, 0x00


//--------------------- .nv.info._Z11naivekernel7nMatrixS_S_ --------------------------
	.section	.nv.info._Z11naivekernel7nMatrixS_S_,"",@"SHT_CUDA_INFO"
	.sectionflags	@""
	.align	4


	//----- nvinfo : EIATTR_CUDA_API_VERSION
	.align		4
        /*0000*/ 	.byte	0x04, 0x37
        /*0002*/ 	.short	(.L_13 - .L_12)
.L_12:
        /*0004*/ 	.word	0x00000082


	//----- nvinfo : EIATTR_KPARAM_INFO
	.align		4
.L_13:
        /*0008*/ 	.byte	0x04, 0x17
        /*000a*/ 	.short	(.L_15 - .L_14)
.L_14:
        /*000c*/ 	.word	0x00000000
        /*0010*/ 	.short	0x0002
        /*0012*/ 	.short	0x0020
        /*0014*/ 	.byte	0x00, 0xf0, 0x41, 0x00


	//----- nvinfo : EIATTR_KPARAM_INFO
	.align		4
.L_15:
        /*0018*/ 	.byte	0x04, 0x17
        /*001a*/ 	.short	(.L_17 - .L_16)
.L_16:
        /*001c*/ 	.word	0x00000000
        /*0020*/ 	.short	0x0001
        /*0022*/ 	.short	0x0010
        /*0024*/ 	.byte	0x00, 0xf0, 0x41, 0x00


	//----- nvinfo : EIATTR_KPARAM_INFO
	.align		4
.L_17:
        /*0028*/ 	.byte	0x04, 0x17
        /*002a*/ 	.short	(.L_19 - .L_18)
.L_18:
        /*002c*/ 	.word	0x00000000
        /*0030*/ 	.short	0x0000
        /*0032*/ 	.short	0x0000
        /*0034*/ 	.byte	0x00, 0xf0, 0x41, 0x00


	//----- nvinfo : EIATTR_SPARSE_MMA_MASK
	.align		4
.L_19:
        /*0038*/ 	.byte	0x03, 0x50
        /*003a*/ 	.short	0x0000


	//----- nvinfo : EIATTR_MAXREG_COUNT
	.align		4
        /*003c*/ 	.byte	0x03, 0x1b
        /*003e*/ 	.short	0x00ff


	//----- nvinfo : EIATTR_MERCURY_ISA_VERSION
	.align		4
        /*0040*/ 	.byte	0x03, 0x5f
        /*0042*/ 	.short	0x0101


	//----- nvinfo : EIATTR_VRC_CTA_INIT_COUNT
	.align		4
        /*0044*/ 	.byte	0x02, 0x4a
	.zero		1
	.zero		1


	//----- nvinfo : EIATTR_EXIT_INSTR_OFFSETS
	.align		4
        /*0048*/ 	.byte	0x04, 0x1c
        /*004a*/ 	.short	(.L_21 - .L_20)


	//   ....[0]....
.L_20:
        /*004c*/ 	.word	0x00000900


	//----- nvinfo : EIATTR_CBANK_PARAM_SIZE
	.align		4
.L_21:
        /*0050*/ 	.byte	0x03, 0x19
        /*0052*/ 	.short	0x0030


	//----- nvinfo : EIATTR_PARAM_CBANK
	.align		4
        /*0054*/ 	.byte	0x04, 0x0a
        /*0056*/ 	.short	(.L_23 - .L_22)
	.align		4
.L_22:
        /*0058*/ 	.word	index@(.nv.constant0._Z11naivekernel7nMatrixS_S_)
        /*005c*/ 	.short	0x0380
        /*005e*/ 	.short	0x0030


	//----- nvinfo : EIATTR_SW_WAR
	.align		4
.L_23:
        /*0060*/ 	.byte	0x04, 0x36
        /*0062*/ 	.short	(.L_25 - .L_24)
.L_24:
        /*0064*/ 	.word	0x00000008
.L_25:


//--------------------- .nv.info._Z12MatMulKernel6MatrixS_S_ --------------------------
	.section	.nv.info._Z12MatMulKernel6MatrixS_S_,"",@"SHT_CUDA_INFO"
	.sectionflags	@""
	.align	4


	//----- nvinfo : EIATTR_CUDA_API_VERSION
	.align		4
        /*0000*/ 	.byte	0x04, 0x37
        /*0002*/ 	.short	(.L_27 - .L_26)
.L_26:
        /*0004*/ 	.word	0x00000082


	//----- nvinfo : EIATTR_KPARAM_INFO
	.align		4
.L_27:
        /*0008*/ 	.byte	0x04, 0x17
        /*000a*/ 	.short	(.L_29 - .L_28)
.L_28:
        /*000c*/ 	.word	0x00000000
        /*0010*/ 	.short	0x0002
        /*0012*/ 	.short	0x0030
        /*0014*/ 	.byte	0x00, 0xf0, 0x61, 0x00


	//----- nvinfo : EIATTR_KPARAM_INFO
	.align		4
.L_29:
        /*0018*/ 	.byte	0x04, 0x17
        /*001a*/ 	.short	(.L_31 - .L_30)
.L_30:
        /*001c*/ 	.word	0x00000000
        /*0020*/ 	.short	0x0001
        /*0022*/ 	.short	0x0018
        /*0024*/ 	.byte	0x00, 0xf0, 0x61, 0x00


	//----- nvinfo : EIATTR_KPARAM_INFO
	.align		4
.L_31:
        /*0028*/ 	.byte	0x04, 0x17
        /*002a*/ 	.short	(.L_33 - .L_32)
.L_32:
        /*002c*/ 	.word	0x00000000
        /*0030*/ 	.short	0x0000
        /*0032*/ 	.short	0x0000
        /*0034*/ 	.byte	0x00, 0xf0, 0x61, 0x00


	//----- nvinfo : EIATTR_SPARSE_MMA_MASK
	.align		4
.L_33:
        /*0038*/ 	.byte	0x03, 0x50
        /*003a*/ 	.short	0x0000


	//----- nvinfo : EIATTR_MAXREG_COUNT
	.align		4
        /*003c*/ 	.byte	0x03, 0x1b
        /*003e*/ 	.short	0x00ff


	//----- nvinfo : EIATTR_NUM_BARRIERS
	.align		4
        /*0040*/ 	.byte	0x02, 0x4c
        /*0042*/ 	.byte	0x01
	.zero		1


	//----- nvinfo : EIATTR_MERCURY_ISA_VERSION
	.align		4
        /*0044*/ 	.byte	0x03, 0x5f
        /*0046*/ 	.short	0x0101


	//----- nvinfo : EIATTR_VRC_CTA_INIT_COUNT
	.align		4
        /*0048*/ 	.byte	0x02, 0x4a
	.zero		1
	.zero		1


	//----- nvinfo : EIATTR_EXIT_INSTR_OFFSETS
	.align		4
        /*004c*/ 	.byte	0x04, 0x1c
        /*004e*/ 	.short	(.L_35 - .L_34)


	//   ....[0]....
.L_34:
        /*0050*/ 	.word	0x00000890


	//----- nvinfo : EIATTR_CBANK_PARAM_SIZE
	.align		4
.L_35:
        /*0054*/ 	.byte	0x03, 0x19
        /*0056*/ 	.short	0x0048


	//----- nvinfo : EIATTR_PARAM_CBANK
	.align		4
        /*0058*/ 	.byte	0x04, 0x0a
        /*005a*/ 	.short	(.L_37 - .L_36)
	.align		4
.L_36:
        /*005c*/ 	.word	index@(.nv.constant0._Z12MatMulKernel6MatrixS_S_)
        /*0060*/ 	.short	0x0380
        /*0062*/ 	.short	0x0048


	//----- nvinfo : EIATTR_SW_WAR
	.align		4
.L_37:
        /*0064*/ 	.byte	0x04, 0x36
        /*0066*/ 	.short	(.L_39 - .L_38)
.L_38:
        /*0068*/ 	.word	0x00000008
.L_39:


//--------------------- .nv.callgraph             --------------------------
	.section	.nv.callgraph,"",@"SHT_CUDA_CALLGRAPH"
	.align	4
	.sectionentsize	8
	.align		4
        /*0000*/ 	.word	0x00000000
	.align		4
        /*0004*/ 	.word	0xffffffff
	.align		4
        /*0008*/ 	.word	0x00000000
	.align		4
        /*000c*/ 	.word	0xfffffffe
	.align		4
        /*0010*/ 	.word	0x00000000
	.align		4
        /*0014*/ 	.word	0xfffffffd
	.align		4
        /*0018*/ 	.word	0x00000000
	.align		4
        /*001c*/ 	.word	0xfffffffc


//--------------------- .text._Z11naivekernel7nMatrixS_S_ --------------------------
	.section	.text._Z11naivekernel7nMatrixS_S_,"ax",@progbits
	.align	128
        .global         _Z11naivekernel7nMatrixS_S_
        .type           _Z11naivekernel7nMatrixS_S_,@function
        .size           _Z11naivekernel7nMatrixS_S_,(.L_x_9 - _Z11naivekernel7nMatrixS_S_)
        .other          _Z11naivekernel7nMatrixS_S_,@"STO_CUDA_ENTRY STV_DEFAULT"
_Z11naivekernel7nMatrixS_S_:
.text._Z11naivekernel7nMatrixS_S_:
[----:B------:R-:W-:Y:S01]  /*0000*/  LDC R1, c[0x0][0x37c] ;  /* 0x0000df00ff017b82 */ /* 0x000fe20000000800 */
[----:B------:R-:W0:Y:S01]  /*0010*/  S2R R3, SR_TID.Y ;  /* 0x0000000000037919 */ /* 0x000e220000002200 */
[----:B------:R-:W1:Y:S06]  /*0020*/  LDCU UR5, c[0x0][0x380] ;  /* 0x00007000ff0577ac */ /* 0x000e6c0008000800 */
[----:B------:R-:W0:Y:S01]  /*0030*/  LDC R0, c[0x0][0x364] ;  /* 0x0000d900ff007b82 */ /* 0x000e220000000800 */
[----:B------:R-:W-:Y:S01]  /*0040*/  HFMA2 R17, -RZ, RZ, 0, 0 ;  /* 0x00000000ff117431 */ /* 0x000fe200000001ff */
[----:B------:R-:W2:Y:S01]  /*0050*/  S2R R2, SR_TID.X ;  /* 0x0000000000027919 */ /* 0x000ea20000002100 */
[----:B------:R-:W3:Y:S05]  /*0060*/  LDCU.64 UR8, c[0x0][0x358] ;  /* 0x00006b00ff0877ac */ /* 0x000eea0008000a00 */
[----:B------:R-:W0:Y:S08]  /*0070*/  S2UR UR4, SR_CTAID.Y ;  /* 0x00000000000479c3 */ /* 0x000e300000002600 */
[----:B------:R-:W2:Y:S01]  /*0080*/  S2UR UR6, SR_CTAID.X ;  /* 0x00000000000679c3 */ /* 0x000ea20000002500 */
[----:B-1----:R-:W-:-:S07]  /*0090*/  UISETP.GE.AND UP0, UPT, UR5, 0x1, UPT ;  /* 0x000000010500788c */ /* 0x002fce000bf06270 */
[----:B------:R-:W2:Y:S01]  /*00a0*/  LDC R15, c[0x0][0x360] ;  /* 0x0000d800ff0f7b82 */ /* 0x000ea20000000800 */
[----:B0-----:R-:W-:Y:S02]  /*00b0*/  IMAD R0, R0, UR4, R3 ;  /* 0x0000000400007c24 */ /* 0x001fe4000f8e0203 */
[----:B--2---:R-:W-:Y:S01]  /*00c0*/  IMAD R15, R15, UR6, R2 ;  /* 0x000000060f0f7c24 */ /* 0x004fe2000f8e0202 */
[----:B---3--:R-:W-:Y:S06]  /*00d0*/  BRA.U !UP0, `(.L_x_0) ;  /* 0x0000000508f47547 */ /* 0x008fec000b800000 */
[----:B------:R-:W-:Y:S02]  /*00e0*/  UISETP.GE.U32.AND UP1, UPT, UR5, 0x8, UPT ;  /* 0x000000080500788c */ /* 0x000fe4000bf26070 */
[----:B------:R-:W-:Y:S01]  /*00f0*/  IMAD R14, R0, UR5, RZ ;  /* 0x00000005000e7c24 */ /* 0x000fe2000f8e02ff */
[----:B------:R-:W-:Y:S01]  /*0100*/  ULOP3.LUT UR6, UR5, 0x7, URZ, 0xc0, !UPT ;  /* 0x0000000705067892 */ /* 0x000fe2000f8ec0ff */
[----:B------:R-:W-:Y:S01]  /*0110*/  MOV R17, RZ ;  /* 0x000000ff00117202 */ /* 0x000fe20000000f00 */
[----:B------:R-:W-:Y:S02]  /*0120*/  UMOV UR4, URZ ;  /* 0x000000ff00047c82 */ /* 0x000fe40008000000 */
[----:B------:R-:W-:Y:S02]  /*0130*/  UISETP.NE.AND UP0, UPT, UR6, URZ, UPT ;  /* 0x000000ff0600728c */ /* 0x000fe4000bf05270 */
[----:B------:R-:W-:Y:S09]  /*0140*/  BRA.U !UP1, `(.L_x_1) ;  /* 0x0000000109c47547 */ /* 0x000ff2000b800000 */
[----:B------:R-:W0:Y:S01]  /*0150*/  LDC.64 R2, c[0x0][0x388] ;  /* 0x0000e200ff027b82 */ /* 0x000e220000000a00 */
[----:B------:R-:W-:Y:S01]  /*0160*/  ULOP3.LUT UR4, UR5, 0x7ffffff8, URZ, 0xc0, !UPT ;  /* 0x7ffffff805047892 */ /* 0x000fe2000f8ec0ff */
[----:B------:R-:W-:Y:S02]  /*0170*/  MOV R17, RZ ;  /* 0x000000ff00117202 */ /* 0x000fe40000000f00 */
[----:B------:R-:W-:Y:S01]  /*0180*/  MOV R16, R15 ;  /* 0x0000000f00107202 */ /* 0x000fe20000000f00 */
[----:B------:R-:W-:Y:S01]  /*0190*/  UIADD3 UR7, UPT, UPT, -UR4, URZ, URZ ;  /* 0x000000ff04077290 */ /* 0x000fe2000fffe1ff */
[----:B0-----:R-:W-:-:S03]  /*01a0*/  IMAD.WIDE.U32 R2, R14, 0x4, R2 ;  /* 0x000000040e027825 */ /* 0x001fc600078e0002 */
[----:B------:R-:W-:-:S04]  /*01b0*/  IADD3 R4, P0, PT, R2, 0x10, RZ ;  /* 0x0000001002047810 */ /* 0x000fc80007f1e0ff */
[----:B------:R-:W-:-:S09]  /*01c0*/  IADD3.X R3, PT, PT, RZ, R3, RZ, P0, !PT ;  /* 0x00000003ff037210 */ /* 0x000fd200007fe4ff */
.L_x_2:
[----:B------:R-:W0:Y:S01]  /*01d0*/  LDC.64 R10, c[0x0][0x398] ;  /* 0x0000e600ff0a7b82 */ /* 0x000e220000000a00 */
[----:B------:R-:W-:-:S05]  /*01e0*/  MOV R2, R4 ;  /* 0x0000000400027202 */ /* 0x000fca0000000f00 */
[----:B------:R-:W2:Y:S02]  /*01f0*/  LDG.E R18, desc[UR8][R2.64+-0x10] ;  /* 0xfffff00802127981 */ /* 0x000ea4000c1e1900 */
[----:B------:R-:W1:Y:S02]  /*0200*/  LDC R19, c[0x0][0x390] ;  /* 0x0000e400ff137b82 */ /* 0x000e640000000800 */
[----:B------:R-:W3:Y:S04]  /*0210*/  LDG.E R22, desc[UR8][R2.64+-0xc] ;  /* 0xfffff40802167981 */ /* 0x000ee8000c1e1900 */
[----:B------:R-:W4:Y:S04]  /*0220*/  LDG.E R23, desc[UR8][R2.64+-0x8] ;  /* 0xfffff80802177981 */ /* 0x000f28000c1e1900 */
[----:B------:R-:W5:Y:S04]  /*0230*/  LDG.E R25, desc[UR8][R2.64+-0x4] ;  /* 0xfffffc0802197981 */ /* 0x000f68000c1e1900 */
[----:B------:R-:W5:Y:S01]  /*0240*/  LDG.E R26, desc[UR8][R2.64] ;  /* 0x00000008021a7981 */ /* 0x000f62000c1e1900 */
[----:B0-----:R-:W-:-:S05]  /*0250*/  IMAD.WIDE R10, R16, 0x4, R10 ;  /* 0x00000004100a7825 */ /* 0x001fca00078e020a */
[----:B------:R0:W2:Y:S01]  /*0260*/  LDG.E R20, desc[UR8][R10.64] ;  /* 0x000000080a147981 */ /* 0x0000a2000c1e1900 */
[----:B-1----:R-:W-:-:S05]  /*0270*/  IMAD.WIDE R28, R19, 0x4, R10 ;  /* 0x00000004131c7825 */ /* 0x002fca00078e020a */
[----:B------:R-:W3:Y:S01]  /*0280*/  LDG.E R21, desc[UR8][R28.64] ;  /* 0x000000081c157981 */ /* 0x000ee2000c1e1900 */
[----:B------:R-:W-:-:S05]  /*0290*/  IMAD.WIDE R12, R19, 0x4, R28 ;  /* 0x00000004130c7825 */ /* 0x000fca00078e021c */
[----:B------:R1:W4:Y:S01]  /*02a0*/  LDG.E R24, desc[UR8][R12.64] ;  /* 0x000000080c187981 */ /* 0x000322000c1e1900 */
[----:B------:R-:W-:-:S03]  /*02b0*/  IMAD.WIDE R8, R19, 0x4, R12 ;  /* 0x0000000413087825 */ /* 0x000fc600078e020c */
[----:B------:R-:W5:Y:S01]  /*02c0*/  LDG.E R28, desc[UR8][R2.64+0x4] ;  /* 0x00000408021c7981 */ /* 0x000f62000c1e1900 */
[----:B------:R-:W-:-:S03]  /*02d0*/  IMAD.WIDE R4, R19, 0x4, R8 ;  /* 0x0000000413047825 */ /* 0x000fc600078e0208 */
[----:B------:R-:W5:Y:S04]  /*02e0*/  LDG.E R29, desc[UR8][R2.64+0x8] ;  /* 0x00000808021d7981 */ /* 0x000f68000c1e1900 */
[----:B------:R-:W5:Y:S01]  /*02f0*/  LDG.E R8, desc[UR8][R8.64] ;  /* 0x0000000808087981 */ /* 0x000f62000c1e1900 */
[----:B------:R-:W-:-:S03]  /*0300*/  IMAD.WIDE R6, R19, 0x4, R4 ;  /* 0x0000000413067825 */ /* 0x000fc600078e0204 */
[----:B------:R1:W5:Y:S01]  /*0310*/  LDG.E R5, desc[UR8][R4.64] ;  /* 0x0000000804057981 */ /* 0x000362000c1e1900 */
[----:B0-----:R-:W-:-:S03]  /*0320*/  IMAD.WIDE R10, R19, 0x4, R6 ;  /* 0x00000004130a7825 */ /* 0x001fc600078e0206 */
[----:B------:R-:W5:Y:S01]  /*0330*/  LDG.E R7, desc[UR8][R6.64] ;  /* 0x0000000806077981 */ /* 0x000f62000c1e1900 */
[----:B-1----:R-:W-:-:S03]  /*0340*/  IMAD.WIDE R12, R19, 0x4, R10 ;  /* 0x00000004130c7825 */ /* 0x002fc600078e020a */
[----:B------:R-:W5:Y:S04]  /*0350*/  LDG.E R27, desc[UR8][R10.64] ;  /* 0x000000080a1b7981 */ /* 0x000f68000c1e1900 */
[----:B------:R0:W5:Y:S04]  /*0360*/  LDG.E R9, desc[UR8][R2.64+0xc] ;  /* 0x00000c0802097981 */ /* 0x000168000c1e1900 */
[----:B------:R-:W5:Y:S01]  /*0370*/  LDG.E R12, desc[UR8][R12.64] ;  /* 0x000000080c0c7981 */ /* 0x000f62000c1e1900 */
[----:B------:R-:W-:-:S04]  /*0380*/  UIADD3 UR7, UPT, UPT, UR7, 0x8, URZ ;  /* 0x0000000807077890 */ /* 0x000fc8000fffe0ff */
[----:B------:R-:W-:Y:S01]  /*0390*/  UISETP.NE.AND UP1, UPT, UR7, URZ, UPT ;  /* 0x000000ff0700728c */ /* 0x000fe2000bf25270 */
[----:B------:R-:W-:Y:S02]  /*03a0*/  IADD3 R4, P0, PT, R2, 0x20, RZ ;  /* 0x0000002002047810 */ /* 0x000fe40007f1e0ff */
[----:B------:R-:W-:Y:S02]  /*03b0*/  LEA R16, R19, R16, 0x3 ;  /* 0x0000001013107211 */ /* 0x000fe400078e18ff */
[----:B0-----:R-:W-:Y:S01]  /*03c0*/  IADD3.X R3, PT, PT, RZ, R3, RZ, P0, !PT ;  /* 0x00000003ff037210 */ /* 0x001fe200007fe4ff */
[----:B--2---:R-:W-:-:S04]  /*03d0*/  FFMA R17, R18, R20, R17 ;  /* 0x0000001412117223 */ /* 0x004fc80000000011 */
[----:B---3--:R-:W-:-:S04]  /*03e0*/  FFMA R22, R22, R21, R17 ;  /* 0x0000001516167223 */ /* 0x008fc80000000011 */
[----:B----4-:R-:W-:-:S04]  /*03f0*/  FFMA R22, R23, R24, R22 ;  /* 0x0000001817167223 */ /* 0x010fc80000000016 */
[----:B-----5:R-:W-:-:S04]  /*0400*/  FFMA R25, R25, R8, R22 ;  /* 0x0000000819197223 */ /* 0x020fc80000000016 */
[----:B------:R-:W-:-:S04]  /*0410*/  FFMA R5, R26, R5, R25 ;  /* 0x000000051a057223 */ /* 0x000fc80000000019 */
[----:B------:R-:W-:-:S04]  /*0420*/  FFMA R28, R28, R7, R5 ;  /* 0x000000071c1c7223 */ /* 0x000fc80000000005 */
[----:B------:R-:W-:-:S04]  /*0430*/  FFMA R28, R29, R27, R28 ;  /* 0x0000001b1d1c7223 */ /* 0x000fc8000000001c */
[----:B------:R-:W-:Y:S01]  /*0440*/  FFMA R17, R9, R12, R28 ;  /* 0x0000000c09117223 */ /* 0x000fe2000000001c */
[----:B------:R-:W-:Y:S06]  /*0450*/  BRA.U UP1, `(.L_x_2) ;  /* 0xfffffffd015c7547 */ /* 0x000fec000b83ffff */
.L_x_1:
[----:B------:R-:W-:Y:S05]  /*0460*/  BRA.U !UP0, `(.L_x_0) ;  /* 0x0000000508107547 */ /* 0x000fea000b800000 */
[----:B------:R-:W-:Y:S02]  /*0470*/  UISETP.GE.U32.AND UP0, UPT, UR6, 0x4, UPT ;  /* 0x000000040600788c */ /* 0x000fe4000bf06070 */
[----:B------:R-:W-:-:S04]  /*0480*/  ULOP3.LUT UR7, UR5, 0x3, URZ, 0xc0, !UPT ;  /* 0x0000000305077892 */ /* 0x000fc8000f8ec0ff */
[----:B------:R-:W-:-:S03]  /*0490*/  UISETP.NE.AND UP1, UPT, UR7, URZ, UPT ;  /* 0x000000ff0700728c */ /* 0x000fc6000bf25270 */
[----:B------:R-:W-:Y:S08]  /*04a0*/  BRA.U !UP0, `(.L_x_3) ;  /* 0x0000000108707547 */ /* 0x000ff0000b800000 */
[----:B------:R-:W0:Y:S01]  /*04b0*/  LDC R13, c[0x0][0x390] ;  /* 0x0000e400ff0d7b82 */ /* 0x000e220000000800 */
[----:B------:R-:W1:Y:S01]  /*04c0*/  LDCU.64 UR10, c[0x0][0x388] ;  /* 0x00007100ff0a77ac */ /* 0x000e620008000a00 */
[C---:B------:R-:W-:Y:S02]  /*04d0*/  IADD3 R3, PT, PT, R14.reuse, UR4, RZ ;  /* 0x000000040e037c10 */ /* 0x040fe4000fffe0ff */
[----:B------:R-:W-:-:S04]  /*04e0*/  IADD3 R10, P0, PT, R14, UR4, RZ ;  /* 0x000000040e0a7c10 */ /* 0x000fc8000ff1e0ff */
[----:B------:R-:W2:Y:S08]  /*04f0*/  LDC.64 R6, c[0x0][0x398] ;  /* 0x0000e600ff067b82 */ /* 0x000eb00000000a00 */
[----:B------:R-:W3:Y:S01]  /*0500*/  LDC.64 R4, c[0x0][0x388] ;  /* 0x0000e200ff047b82 */ /* 0x000ee20000000a00 */
[----:B0-----:R-:W-:-:S04]  /*0510*/  IMAD R9, R13, UR4, R15 ;  /* 0x000000040d097c24 */ /* 0x001fc8000f8e020f */
[----:B--2---:R-:W-:-:S04]  /*0520*/  IMAD.WIDE R6, R9, 0x4, R6 ;  /* 0x0000000409067825 */ /* 0x004fc800078e0206 */
[----:B------:R-:W-:Y:S02]  /*0530*/  IMAD.WIDE R8, R13, 0x4, R6 ;  /* 0x000000040d087825 */ /* 0x000fe400078e0206 */
[----:B------:R-:W2:Y:S02]  /*0540*/  LDG.E R6, desc[UR8][R6.64] ;  /* 0x0000000806067981 */ /* 0x000ea4000c1e1900 */
[----:B---3--:R-:W-:Y:S01]  /*0550*/  IMAD.WIDE.U32 R4, R3, 0x4, R4 ;  /* 0x0000000403047825 */ /* 0x008fe200078e0004 */
[----:B------:R-:W-:Y:S02]  /*0560*/  IADD3.X R3, PT, PT, RZ, RZ, RZ, P0, !PT ;  /* 0x000000ffff037210 */ /* 0x000fe400007fe4ff */
[----:B-1----:R-:W-:-:S03]  /*0570*/  LEA R2, P0, R10, UR10, 0x2 ;  /* 0x0000000a0a027c11 */ /* 0x002fc6000f8010ff */
[----:B------:R-:W2:Y:S01]  /*0580*/  LDG.E R4, desc[UR8][R4.64] ;  /* 0x0000000804047981 */ /* 0x000ea2000c1e1900 */
[----:B------:R-:W-:Y:S01]  /*0590*/  LEA.HI.X R3, R10, UR11, R3, 0x2, P0 ;  /* 0x0000000b0a037c11 */ /* 0x000fe200080f1403 */
[C---:B------:R-:W-:Y:S02]  /*05a0*/  IMAD.WIDE R10, R13.reuse, 0x4, R8 ;  /* 0x000000040d0a7825 */ /* 0x040fe400078e0208 */
[----:B------:R-:W3:Y:S04]  /*05b0*/  LDG.E R8, desc[UR8][R8.64] ;  /* 0x0000000808087981 */ /* 0x000ee8000c1e1900 */
[----:B------:R-:W3:Y:S01]  /*05c0*/  LDG.E R16, desc[UR8][R2.64+0x4] ;  /* 0x0000040802107981 */ /* 0x000ee2000c1e1900 */
[----:B------:R-:W-:-:S03]  /*05d0*/  IMAD.WIDE R12, R13, 0x4, R10 ;  /* 0x000000040d0c7825 */ /* 0x000fc600078e020a */
[----:B------:R-:W4:Y:S04]  /*05e0*/  LDG.E R18, desc[UR8][R10.64] ;  /* 0x000000080a127981 */ /* 0x000f28000c1e1900 */
[----:B------:R-:W4:Y:S04]  /*05f0*/  LDG.E R19, desc[UR8][R2.64+0x8] ;  /* 0x0000080802137981 */ /* 0x000f28000c1e1900 */
[----:B------:R-:W5:Y:S04]  /*0600*/  LDG.E R21, desc[UR8][R2.64+0xc] ;  /* 0x00000c0802157981 */ /* 0x000f68000c1e1900 */
[----:B------:R-:W5:Y:S01]  /*0610*/  LDG.E R12, desc[UR8][R12.64] ;  /* 0x000000080c0c7981 */ /* 0x000f62000c1e1900 */
[----:B------:R-:W-:Y:S01]  /*0620*/  UIADD3 UR4, UPT, UPT, UR4, 0x4, URZ ;  /* 0x0000000404047890 */ /* 0x000fe2000fffe0ff */
[----:B--2---:R-:W-:-:S04]  /*0630*/  FFMA R17, R4, R6, R17 ;  /* 0x0000000604117223 */ /* 0x004fc80000000011 */
[----:B---3--:R-:W-:-:S04]  /*0640*/  FFMA R16, R16, R8, R17 ;  /* 0x0000000810107223 */ /* 0x008fc80000000011 */
[----:B----4-:R-:W-:-:S04]  /*0650*/  FFMA R16, R19, R18, R16 ;  /* 0x0000001213107223 */ /* 0x010fc80000000010 */
[----:B-----5:R-:W-:-:S07]  /*0660*/  FFMA R17, R21, R12, R16 ;  /* 0x0000000c15117223 */ /* 0x020fce0000000010 */
.L_x_3:
[----:B------:R-:W-:Y:S05]  /*0670*/  BRA.U !UP1, `(.L_x_0) ;  /* 0x00000001098c7547 */ /* 0x000fea000b800000 */
[----:B------:R-:W-:Y:S02]  /*0680*/  UISETP.NE.AND UP0, UPT, UR7, 0x1, UPT ;  /* 0x000000010700788c */ /* 0x000fe4000bf05270 */
[----:B------:R-:W-:-:S04]  /*0690*/  ULOP3.LUT UR5, UR5, 0x1, URZ, 0xc0, !UPT ;  /* 0x0000000105057892 */ /* 0x000fc8000f8ec0ff */
[----:B------:R-:W-:-:S03]  /*06a0*/  UISETP.NE.U32.AND UP1, UPT, UR5, 0x1, UPT ;  /* 0x000000010500788c */ /* 0x000fc6000bf25070 */
        /* <DEDUP_REMOVED lines=9> */
[----:B---3--:R-:W-:Y:S01]  /*0740*/  IMAD.WIDE.U32 R2, R7, 0x4, R2 ;  /* 0x0000000407027825 */ /* 0x008fe200078e0002 */
[----:B------:R-:W-:Y:S02]  /*0750*/  IADD3.X R7, PT, PT, RZ, RZ, RZ, P0, !PT ;  /* 0x000000ffff077210 */ /* 0x000fe400007fe4ff */
[----:B-1----:R-:W-:Y:S01]  /*0760*/  LEA R6, P0, R10, UR6, 0x2 ;  /* 0x000000060a067c11 */ /* 0x002fe2000f8010ff */
[----:B------:R-:W-:Y:S02]  /*0770*/  IMAD.WIDE R8, R8, 0x4, R4 ;  /* 0x0000000408087825 */ /* 0x000fe400078e0204 */
[----:B------:R-:W2:Y:S01]  /*0780*/  LDG.E R2, desc[UR8][R2.64] ;  /* 0x0000000802027981 */ /* 0x000ea2000c1e1900 */
[----:B------:R-:W-:-:S03]  /*0790*/  LEA.HI.X R7, R10, UR7, R7, 0x2, P0 ;  /* 0x000000070a077c11 */ /* 0x000fc600080f1407 */
[----:B------:R-:W2:Y:S04]  /*07a0*/  LDG.E R4, desc[UR8][R4.64] ;  /* 0x0000000804047981 */ /* 0x000ea8000c1e1900 */
[----:B------:R-:W3:Y:S04]  /*07b0*/  LDG.E R6, desc[UR8][R6.64+0x4] ;  /* 0x0000040806067981 */ /* 0x000ee8000c1e1900 */
[----:B------:R-:W3:Y:S01]  /*07c0*/  LDG.E R8, desc[UR8][R8.64] ;  /* 0x0000000808087981 */ /* 0x000ee2000c1e1900 */
[----:B------:R-:W-:Y:S01]  /*07d0*/  UIADD3 UR4, UPT, UPT, UR4, 0x2, URZ ;  /* 0x0000000204047890 */ /* 0x000fe2000fffe0ff */
[----:B--2---:R-:W-:-:S04]  /*07e0*/  FFMA R17, R2, R4, R17 ;  /* 0x0000000402117223 */ /* 0x004fc80000000011 */
[----:B---3--:R-:W-:-:S07]  /*07f0*/  FFMA R17, R6, R8, R17 ;  /* 0x0000000806117223 */ /* 0x008fce0000000011 */
.L_x_4:
[----:B------:R-:W-:Y:S05]  /*0800*/  BRA.U UP1, `(.L_x_0) ;  /* 0x0000000101287547 */ /* 0x000fea000b800000 */
[----:B------:R-:W0:Y:S01]  /*0810*/  LDC R6, c[0x0][0x390] ;  /* 0x0000e400ff067b82 */ /* 0x000e220000000800 */
[----:B------:R-:W-:-:S07]  /*0820*/  IADD3 R7, PT, PT, R14, UR4, RZ ;  /* 0x000000040e077c10 */ /* 0x000fce000fffe0ff */
[----:B------:R-:W1:Y:S08]  /*0830*/  LDC.64 R2, c[0x0][0x388] ;  /* 0x0000e200ff027b82 */ /* 0x000e700000000a00 */
[----:B------:R-:W2:Y:S01]  /*0840*/  LDC.64 R4, c[0x0][0x398] ;  /* 0x0000e600ff047b82 */ /* 0x000ea20000000a00 */
[----:B0-----:R-:W-:Y:S02]  /*0850*/  IMAD R9, R6, UR4, R15 ;  /* 0x0000000406097c24 */ /* 0x001fe4000f8e020f */
[----:B-1----:R-:W-:-:S06]  /*0860*/  IMAD.WIDE.U32 R2, R7, 0x4, R2 ;  /* 0x0000000407027825 */ /* 0x002fcc00078e0002 */
[----:B------:R-:W3:Y:S01]  /*0870*/  LDG.E R2, desc[UR8][R2.64] ;  /* 0x0000000802027981 */ /* 0x000ee2000c1e1900 */
[----:B--2---:R-:W-:-:S06]  /*0880*/  IMAD.WIDE R4, R9, 0x4, R4 ;  /* 0x0000000409047825 */ /* 0x004fcc00078e0204 */
[----:B------:R-:W3:Y:S02]  /*0890*/  LDG.E R4, desc[UR8][R4.64] ;  /* 0x0000000804047981 */ /* 0x000ee4000c1e1900 */
[----:B---3--:R-:W-:-:S07]  /*08a0*/  FFMA R17, R2, R4, R17 ;  /* 0x0000000402117223 */ /* 0x008fce0000000011 */
.L_x_0:
[----:B------:R-:W0:Y:S01]  /*08b0*/  LDC.64 R2, c[0x0][0x3a8] ;  /* 0x0000ea00ff027b82 */ /* 0x000e220000000a00 */
[----:B------:R-:W1:Y:S02]  /*08c0*/  LDCU UR4, c[0x0][0x3a0] ;  /* 0x00007400ff0477ac */ /* 0x000e640008000800 */
[----:B-1----:R-:W-:-:S04]  /*08d0*/  IMAD R15, R0, UR4, R15 ;  /* 0x00000004000f7c24 */ /* 0x002fc8000f8e020f */
[----:B0-----:R-:W-:-:S05]  /*08e0*/  IMAD.WIDE R2, R15, 0x4, R2 ;  /* 0x000000040f027825 */ /* 0x001fca00078e0202 */
[----:B------:R-:W-:Y:S01]  /*08f0*/  STG.E desc[UR8][R2.64], R17 ;  /* 0x0000001102007986 */ /* 0x000fe2000c101908 */
[----:B------:R-:W-:Y:S05]  /*0900*/  EXIT ;  /* 0x000000000000794d */ /* 0x000fea0003800000 */
.L_x_5:
[----:B------:R-:W-:-:S00]  /*0910*/  BRA `(.L_x_5) ;  /* 0xfffffffc00fc7947 */ /* 0x000fc0000383ffff */
[----:B------:R-:W-:-:S00]  /*0920*/  NOP ;  /* 0x0000000000007918 */ /* 0x000fc00000000000 */
        /* <DEDUP_REMOVED lines=13> */
.L_x_9:


//--------------------- .text._Z12MatMulKernel6MatrixS_S_ --------------------------
	.section	.text._Z12MatMulKernel6MatrixS_S_,"ax",@progbits
	.align	128
        .global         _Z12MatMulKernel6MatrixS_S_
        .type           _Z12MatMulKernel6MatrixS_S_,@function
        .size           _Z12MatMulKernel6MatrixS_S_,(.L_x_10 - _Z12MatMulKernel6MatrixS_S_)
        .other          _Z12MatMulKernel6MatrixS_S_,@"STO_CUDA_ENTRY STV_DEFAULT"
_Z12MatMulKernel6MatrixS_S_:
.text._Z12MatMulKernel6MatrixS_S_:
[----:B------:R-:W-:Y:S01]  /*0000*/  LDC R1, c[0x0][0x37c] ;  /* 0x0000df00ff017b82 */ /* 0x000fe20000000800 */
[----:B------:R-:W0:Y:S01]  /*0010*/  S2R R19, SR_CTAID.X ;  /* 0x0000000000137919 */ /* 0x000e220000002500 */
[----:B------:R-:W1:Y:S06]  /*0020*/  LDCU UR8, c[0x0][0x380] ;  /* 0x00007000ff0877ac */ /* 0x000e6c0008000800 */
[----:B------:R-:W2:Y:S01]  /*0030*/  S2UR UR4, SR_CTAID.Y ;  /* 0x00000000000479c3 */ /* 0x000ea20000002600 */
[----:B------:R-:W-:Y:S01]  /*0040*/  HFMA2 R23, -RZ, RZ, 0, 0 ;  /* 0x00000000ff177431 */ /* 0x000fe200000001ff */
[----:B------:R-:W3:Y:S01]  /*0050*/  S2R R0, SR_TID.Y ;  /* 0x0000000000007919 */ /* 0x000ee20000002200 */
[----:B------:R-:W4:Y:S01]  /*0060*/  LDCU.64 UR10, c[0x0][0x358] ;  /* 0x00006b00ff0a77ac */ /* 0x000f220008000a00 */
[----:B------:R-:W3:Y:S01]  /*0070*/  S2R R3, SR_TID.X ;  /* 0x0000000000037919 */ /* 0x000ee20000002100 */
[----:B-1----:R-:W-:-:S02]  /*0080*/  UISETP.GE.AND UP0, UPT, UR8, 0x20, UPT ;  /* 0x000000200800788c */ /* 0x002fc4000bf06270 */
[----:B--2---:R-:W-:Y:S01]  /*0090*/  USHF.L.U32 UR4, UR4, 0x5, URZ ;  /* 0x0000000504047899 */ /* 0x004fe200080006ff */
[----:B0-----:R-:W-:-:S06]  /*00a0*/  SHF.L.U32 R19, R19, 0x5, RZ ;  /* 0x0000000513137819 */ /* 0x001fcc00000006ff */
[----:B----4-:R-:W-:Y:S05]  /*00b0*/  BRA.U !UP0, `(.L_x_6) ;  /* 0x0000000508cc7547 */ /* 0x010fea000b800000 */
[----:B------:R-:W0:Y:S01]  /*00c0*/  S2UR UR7, SR_CgaCtaId ;  /* 0x00000000000779c3 */ /* 0x000e220000008800 */
[----:B------:R-:W3:Y:S01]  /*00d0*/  LDCU UR12, c[0x0][0x388] ;  /* 0x00007100ff0c77ac */ /* 0x000ee20008000800 */
[----:B------:R-:W-:Y:S02]  /*00e0*/  MOV R23, RZ ;  /* 0x000000ff00177202 */ /* 0x000fe40000000f00 */
[----:B------:R-:W-:Y:S01]  /*00f0*/  MOV R2, R19 ;  /* 0x0000001300027202 */ /* 0x000fe20000000f00 */
[----:B------:R-:W-:Y:S01]  /*0100*/  UMOV UR5, 0x400 ;  /* 0x0000040000057882 */ /* 0x000fe20000000000 */
[----:B------:R-:W-:Y:S02]  /*0110*/  USHF.R.S32.HI UR6, URZ, 0x1f, UR8 ;  /* 0x0000001fff067899 */ /* 0x000fe40008011408 */
[----:B------:R-:W1:Y:S01]  /*0120*/  LDC R5, c[0x0][0x3a0] ;  /* 0x0000e800ff057b82 */ /* 0x000e620000000800 */
[----:B------:R-:W2:Y:S01]  /*0130*/  LDCU.64 UR16, c[0x0][0x3a8] ;  /* 0x00007500ff1077ac */ /* 0x000ea20008000a00 */
[----:B------:R-:W-:Y:S01]  /*0140*/  ULEA.HI UR6, UR6, UR8, URZ, 0x5 ;  /* 0x0000000806067291 */ /* 0x000fe2000f8f28ff */
[----:B------:R-:W4:Y:S03]  /*0150*/  LDCU.64 UR14, c[0x0][0x390] ;  /* 0x00007200ff0e77ac */ /* 0x000f260008000a00 */
[----:B------:R-:W-:Y:S01]  /*0160*/  USHF.R.S32.HI UR6, URZ, 0x5, UR6 ;  /* 0x00000005ff067899 */ /* 0x000fe20008011406 */
[----:B---3--:R-:W-:-:S03]  /*0170*/  IMAD R18, R0, UR12, R3 ;  /* 0x0000000c00127c24 */ /* 0x008fc6000f8e0203 */
[----:B------:R-:W-:Y:S02]  /*0180*/  UIADD3 UR6, UPT, UPT, -UR6, URZ, URZ ;  /* 0x000000ff06067290 */ /* 0x000fe4000fffe1ff */
[----:B0-----:R-:W-:Y:S02]  /*0190*/  ULEA UR9, UR7, UR5, 0x18 ;  /* 0x0000000507097291 */ /* 0x001fe4000f8ec0ff */
[----:B------:R-:W-:-:S04]  /*01a0*/  UIADD3 UR5, UPT, UPT, UR5, 0x1000, URZ ;  /* 0x0000100005057890 */ /* 0x000fc8000fffe0ff */
[----:B------:R-:W-:Y:S01]  /*01b0*/  ULEA UR5, UR7, UR5, 0x18 ;  /* 0x0000000507057291 */ /* 0x000fe2000f8ec0ff */
[C---:B------:R-:W-:Y:S01]  /*01c0*/  LEA R16, R0.reuse, UR9, 0x7 ;  /* 0x0000000900107c11 */ /* 0x040fe2000f8e38ff */
[----:B-1----:R-:W-:Y:S01]  /*01d0*/  IMAD R17, R0, R5, R3 ;  /* 0x0000000500117224 */ /* 0x002fe200078e0203 */
[----:B------:R-:W-:Y:S02]  /*01e0*/  UIMAD UR7, UR4, UR12, URZ ;  /* 0x0000000c040772a4 */ /* 0x000fe4000f8e02ff */
[C---:B------:R-:W-:Y:S02]  /*01f0*/  LEA R6, R3.reuse, R16, 0x2 ;  /* 0x0000001003067211 */ /* 0x040fe400078e10ff */
[----:B------:R-:W-:-:S04]  /*0200*/  LEA R7, R3, UR5, 0x2 ;  /* 0x0000000503077c11 */ /* 0x000fc8000f8e10ff */
[----:B--2-4-:R-:W-:-:S07]  /*0210*/  LEA R4, R0, R7, 0x7 ;  /* 0x0000000700047211 */ /* 0x014fce00078e38ff */
.L_x_7:
[----:B------:R-:W-:Y:S01]  /*0220*/  USHF.R.S32.HI UR5, URZ, 0x1f, UR7 ;  /* 0x0000001fff057899 */ /* 0x000fe20008011407 */
[----:B------:R-:W-:Y:S02]  /*0230*/  SHF.R.S32.HI R8, RZ, 0x1f, R2 ;  /* 0x0000001fff087819 */ /* 0x000fe40000011402 */
[C---:B------:R-:W-:Y:S02]  /*0240*/  IADD3 R10, P1, PT, R17.reuse, R2, RZ ;  /* 0x00000002110a7210 */ /* 0x040fe40007f3e0ff */
[C---:B------:R-:W-:Y:S02]  /*0250*/  IADD3 R9, P0, PT, R18.reuse, UR7, RZ ;  /* 0x0000000712097c10 */ /* 0x040fe4000ff1e0ff */
[----:B------:R-:W-:Y:S02]  /*0260*/  LEA.HI.X.SX32 R11, R17, R8, 0x1, P1 ;  /* 0x00000008110b7211 */ /* 0x000fe400008f0eff */
[----:B------:R-:W-:Y:S02]  /*0270*/  LEA.HI.X.SX32 R12, R18, UR5, 0x1, P0 ;  /* 0x00000005120c7c11 */ /* 0x000fe400080f0eff */
[----:B------:R-:W-:-:S02]  /*0280*/  LEA R8, P0, R9, UR14, 0x2 ;  /* 0x0000000e09087c11 */ /* 0x000fc4000f8010ff */
[C---:B------:R-:W-:Y:S02]  /*0290*/  LEA R24, P1, R10.reuse, UR16, 0x2 ;  /* 0x000000100a187c11 */ /* 0x040fe4000f8210ff */
[----:B------:R-:W-:Y:S02]  /*02a0*/  LEA.HI.X R9, R9, UR15, R12, 0x2, P0 ;  /* 0x0000000f09097c11 */ /* 0x000fe400080f140c */
[----:B------:R-:W-:-:S03]  /*02b0*/  LEA.HI.X R25, R10, UR17, R11, 0x2, P1 ;  /* 0x000000110a197c11 */ /* 0x000fc600088f140b */
[----:B------:R-:W2:Y:S04]  /*02c0*/  LDG.E R29, desc[UR10][R8.64] ;  /* 0x0000000a081d7981 */ /* 0x000ea8000c1e1900 */
[----:B------:R-:W3:Y:S01]  /*02d0*/  LDG.E R25, desc[UR10][R24.64] ;  /* 0x0000000a18197981 */ /* 0x000ee2000c1e1900 */
[----:B------:R-:W-:Y:S01]  /*02e0*/  UIADD3 UR6, UPT, UPT, UR6, 0x1, URZ ;  /* 0x0000000106067890 */ /* 0x000fe2000fffe0ff */
[----:B------:R-:W-:Y:S01]  /*02f0*/  LEA R2, R5, R2, 0x5 ;  /* 0x0000000205027211 */ /* 0x000fe200078e28ff */
[----:B------:R-:W-:Y:S02]  /*0300*/  UIADD3 UR7, UPT, UPT, UR7, 0x20, URZ ;  /* 0x0000002007077890 */ /* 0x000fe4000fffe0ff */
[----:B------:R-:W-:Y:S01]  /*0310*/  UISETP.NE.AND UP0, UPT, UR6, URZ, UPT ;  /* 0x000000ff0600728c */ /* 0x000fe2000bf05270 */
[----:B--2---:R-:W-:Y:S04]  /*0320*/  STS [R6], R29 ;  /* 0x0000001d06007388 */ /* 0x004fe80000000800 */
[----:B---3--:R-:W-:Y:S01]  /*0330*/  STS [R4], R25 ;  /* 0x0000001904007388 */ /* 0x008fe20000000800 */
[----:B------:R-:W-:Y:S06]  /*0340*/  BAR.SYNC.DEFER_BLOCKING 0x0 ;  /* 0x0000000000007b1d */ /* 0x000fec0000010000 */
[----:B------:R-:W-:Y:S04]  /*0350*/  LDS R26, [R7] ;  /* 0x00000000071a7984 */ /* 0x000fe80000000800 */
[----:B------:R-:W0:Y:S04]  /*0360*/  LDS.128 R12, [R16] ;  /* 0x00000000100c7984 */ /* 0x000e280000000c00 */
[----:B------:R-:W1:Y:S04]  /*0370*/  LDS R28, [R7+0x80] ;  /* 0x00008000071c7984 */ /* 0x000e680000000800 */
[----:B------:R-:W2:Y:S04]  /*0380*/  LDS R27, [R7+0x100] ;  /* 0x00010000071b7984 */ /* 0x000ea80000000800 */
[----:B------:R-:W3:Y:S04]  /*0390*/  LDS R20, [R7+0x180] ;  /* 0x0001800007147984 */ /* 0x000ee80000000800 */
[----:B------:R-:W-:Y:S04]  /*03a0*/  LDS R21, [R7+0x200] ;  /* 0x0002000007157984 */ /* 0x000fe80000000800 */
[----:B------:R-:W4:Y:S04]  /*03b0*/  LDS.128 R8, [R16+0x10] ;  /* 0x0000100010087984 */ /* 0x000f280000000c00 */
[----:B------:R-:W5:Y:S04]  /*03c0*/  LDS R22, [R7+0x280] ;  /* 0x0002800007167984 */ /* 0x000f680000000800 */
[----:B------:R-:W5:Y:S04]  /*03d0*/  LDS R25, [R7+0x300] ;  /* 0x0003000007197984 */ /* 0x000f680000000800 */
[----:B------:R-:W5:Y:S01]  /*03e0*/  LDS R24, [R7+0x380] ;  /* 0x0003800007187984 */ /* 0x000f620000000800 */
[----:B0-----:R-:W-:-:S03]  /*03f0*/  FFMA R12, R12, R26, R23 ;  /* 0x0000001a0c0c7223 */ /* 0x001fc60000000017 */
[----:B------:R-:W-:Y:S01]  /*0400*/  LDS R23, [R7+0x400] ;  /* 0x0004000007177984 */ /* 0x000fe20000000800 */
[----:B-1----:R-:W-:-:S03]  /*0410*/  FFMA R12, R28, R13, R12 ;  /* 0x0000000d1c0c7223 */ /* 0x002fc6000000000c */
[----:B------:R-:W-:Y:S01]  /*0420*/  LDS R26, [R7+0x580] ;  /* 0x00058000071a7984 */ /* 0x000fe20000000800 */
[----:B--2---:R-:W-:-:S04]  /*0430*/  FFMA R27, R27, R14, R12 ;  /* 0x0000000e1b1b7223 */ /* 0x004fc8000000000c */
[----:B---3--:R-:W-:Y:S02]  /*0440*/  FFMA R27, R20, R15, R27 ;  /* 0x0000000f141b7223 */ /* 0x008fe4000000001b */
[----:B------:R-:W0:Y:S04]  /*0450*/  LDS.128 R12, [R16+0x20] ;  /* 0x00002000100c7984 */ /* 0x000e280000000c00 */
[----:B------:R-:W1:Y:S01]  /*0460*/  LDS R20, [R7+0x480] ;  /* 0x0004800007147984 */ /* 0x000e620000000800 */
[----:B----4-:R-:W-:-:S03]  /*0470*/  FFMA R27, R8, R21, R27 ;  /* 0x00000015081b7223 */ /* 0x010fc6000000001b */
[----:B------:R-:W2:Y:S01]  /*0480*/  LDS R21, [R7+0x500] ;  /* 0x0005000007157984 */ /* 0x000ea20000000800 */
[----:B-----5:R-:W-:-:S04]  /*0490*/  FFMA R22, R22, R9, R27 ;  /* 0x0000000916167223 */ /* 0x020fc8000000001b */
[----:B------:R-:W-:Y:S02]  /*04a0*/  FFMA R25, R25, R10, R22 ;  /* 0x0000000a19197223 */ /* 0x000fe40000000016 */
[----:B------:R-:W-:Y:S02]  /*04b0*/  LDS R22, [R7+0x680] ;  /* 0x0006800007167984 */ /* 0x000fe40000000800 */
[----:B------:R-:W-:Y:S02]  /*04c0*/  FFMA R27, R24, R11, R25 ;  /* 0x0000000b181b7223 */ /* 0x000fe40000000019 */
[----:B------:R-:W-:Y:S04]  /*04d0*/  LDS R25, [R7+0x600] ;  /* 0x0006000007197984 */ /* 0x000fe80000000800 */
[----:B------:R-:W3:Y:S04]  /*04e0*/  LDS.128 R8, [R16+0x30] ;  /* 0x0000300010087984 */ /* 0x000ee80000000c00 */
[----:B------:R-:W-:Y:S01]  /*04f0*/  LDS R24, [R7+0x780] ;  /* 0x0007800007187984 */ /* 0x000fe20000000800 */
[----:B0-----:R-:W-:-:S03]  /*0500*/  FFMA R27, R12, R23, R27 ;  /* 0x000000170c1b7223 */ /* 0x001fc6000000001b */
[----:B------:R-:W0:Y:S01]  /*0510*/  LDS R23, [R7+0x700] ;  /* 0x0007000007177984 */ /* 0x000e220000000800 */
[----:B-1----:R-:W-:-:S04]  /*0520*/  FFMA R20, R20, R13, R27 ;  /* 0x0000000d14147223 */ /* 0x002fc8000000001b */
[----:B--2---:R-:W-:Y:S02]  /*0530*/  FFMA R21, R21, R14, R20 ;  /* 0x0000000e15157223 */ /* 0x004fe40000000014 */
[----:B------:R-:W-:Y:S02]  /*0540*/  LDS R20, [R7+0x880] ;  /* 0x0008800007147984 */ /* 0x000fe40000000800 */
[----:B------:R-:W-:Y:S02]  /*0550*/  FFMA R27, R26, R15, R21 ;  /* 0x0000000f1a1b7223 */ /* 0x000fe40000000015 */
[----:B------:R-:W-:Y:S04]  /*0560*/  LDS R21, [R7+0x800] ;  /* 0x0008000007157984 */ /* 0x000fe80000000800 */
[----:B------:R-:W1:Y:S04]  /*0570*/  LDS.128 R12, [R16+0x40] ;  /* 0x00004000100c7984 */ /* 0x000e680000000c00 */
[----:B------:R-:W-:Y:S01]  /*0580*/  LDS R26, [R7+0x980] ;  /* 0x00098000071a7984 */ /* 0x000fe20000000800 */
[----:B---3--:R-:W-:-:S03]  /*0590*/  FFMA R27, R8, R25, R27 ;  /* 0x00000019081b7223 */ /* 0x008fc6000000001b */
[----:B------:R-:W2:Y:S01]  /*05a0*/  LDS R25, [R7+0x900] ;  /* 0x0009000007197984 */ /* 0x000ea20000000800 */
[----:B------:R-:W-:-:S04]  /*05b0*/  FFMA R22, R22, R9, R27 ;  /* 0x0000000916167223 */ /* 0x000fc8000000001b */
[----:B0-----:R-:W-:Y:S02]  /*05c0*/  FFMA R23, R23, R10, R22 ;  /* 0x0000000a17177223 */ /* 0x001fe40000000016 */
[----:B------:R-:W-:Y:S02]  /*05d0*/  LDS R22, [R7+0xa80] ;  /* 0x000a800007167984 */ /* 0x000fe40000000800 */
[----:B------:R-:W-:Y:S02]  /*05e0*/  FFMA R27, R24, R11, R23 ;  /* 0x0000000b181b7223 */ /* 0x000fe40000000017 */
[----:B------:R-:W-:Y:S04]  /*05f0*/  LDS R23, [R7+0xa00] ;  /* 0x000a000007177984 */ /* 0x000fe80000000800 */
[----:B------:R-:W0:Y:S04]  /*0600*/  LDS.128 R8, [R16+0x50] ;  /* 0x0000500010087984 */ /* 0x000e280000000c00 */
[----:B------:R-:W-:Y:S01]  /*0610*/  LDS R24, [R7+0xc80] ;  /* 0x000c800007187984 */ /* 0x000fe20000000800 */
[----:B-1----:R-:W-:-:S03]  /*0620*/  FFMA R27, R12, R21, R27 ;  /* 0x000000150c1b7223 */ /* 0x002fc6000000001b */
[----:B------:R-:W1:Y:S01]  /*0630*/  LDS R21, [R7+0xb00] ;  /* 0x000b000007157984 */ /* 0x000e620000000800 */
[----:B------:R-:W-:-:S03]  /*0640*/  FFMA R12, R20, R13, R27 ;  /* 0x0000000d140c7223 */ /* 0x000fc6000000001b */
[----:B------:R-:W3:Y:S01]  /*0650*/  LDS R20, [R7+0xb80] ;  /* 0x000b800007147984 */ /* 0x000ee20000000800 */
[----:B--2---:R-:W-:-:S04]  /*0660*/  FFMA R25, R25, R14, R12 ;  /* 0x0000000e19197223 */ /* 0x004fc8000000000c */
[----:B------:R-:W-:Y:S02]  /*0670*/  FFMA R27, R26, R15, R25 ;  /* 0x0000000f1a1b7223 */ /* 0x000fe40000000019 */
[----:B------:R-:W-:Y:S04]  /*0680*/  LDS R25, [R7+0xc00] ;  /* 0x000c000007197984 */ /* 0x000fe80000000800 */
[----:B------:R-:W2:Y:S01]  /*0690*/  LDS.128 R12, [R16+0x60] ;  /* 0x00006000100c7984 */ /* 0x000ea20000000c00 */
[----:B0-----:R-:W-:-:S04]  /*06a0*/  FFMA R23, R8, R23, R27 ;  /* 0x0000001708177223 */ /* 0x001fc8000000001b */
[----:B------:R-:W-:Y:S02]  /*06b0*/  FFMA R22, R22, R9, R23 ;  /* 0x0000000916167223 */ /* 0x000fe40000000017 */
[----:B------:R-:W0:Y:S02]  /*06c0*/  LDS R23, [R7+0xd00] ;  /* 0x000d000007177984 */ /* 0x000e240000000800 */
[----:B-1----:R-:W-:Y:S02]  /*06d0*/  FFMA R21, R21, R10, R22 ;  /* 0x0000000a15157223 */ /* 0x002fe40000000016 */
[----:B------:R-:W1:Y:S02]  /*06e0*/  LDS R22, [R7+0xd80] ;  /* 0x000d800007167984 */ /* 0x000e640000000800 */
[----:B---3--:R-:W-:Y:S02]  /*06f0*/  FFMA R27, R20, R11, R21 ;  /* 0x0000000b141b7223 */ /* 0x008fe40000000015 */
[----:B------:R-:W-:Y:S04]  /*0700*/  LDS R21, [R7+0xe00] ;  /* 0x000e000007157984 */ /* 0x000fe80000000800 */
[----:B------:R-:W3:Y:S04]  /*0710*/  LDS.128 R8, [R16+0x70] ;  /* 0x0000700010087984 */ /* 0x000ee80000000c00 */
[----:B------:R-:W4:Y:S01]  /*0720*/  LDS R20, [R7+0xe80] ;  /* 0x000e800007147984 */ /* 0x000f220000000800 */
[----:B--2---:R-:W-:-:S03]  /*0730*/  FFMA R27, R12, R25, R27 ;  /* 0x000000190c1b7223 */ /* 0x004fc6000000001b */
[----:B------:R-:W2:Y:S01]  /*0740*/  LDS R25, [R7+0xf00] ;  /* 0x000f000007197984 */ /* 0x000ea20000000800 */
[----:B------:R-:W-:-:S03]  /*0750*/  FFMA R24, R24, R13, R27 ;  /* 0x0000000d18187223 */ /* 0x000fc6000000001b */
[----:B------:R-:W5:Y:S01]  /*0760*/  LDS R12, [R7+0xf80] ;  /* 0x000f8000070c7984 */ /* 0x000f620000000800 */
[----:B0-----:R-:W-:-:S04]  /*0770*/  FFMA R23, R23, R14, R24 ;  /* 0x0000000e17177223 */ /* 0x001fc80000000018 */
[----:B-1----:R-:W-:-:S04]  /*0780*/  FFMA R15, R22, R15, R23 ;  /* 0x0000000f160f7223 */ /* 0x002fc80000000017 */
[----:B---3--:R-:W-:-:S04]  /*0790*/  FFMA R15, R8, R21, R15 ;  /* 0x00000015080f7223 */ /* 0x008fc8000000000f */
[----:B----4-:R-:W-:-:S04]  /*07a0*/  FFMA R20, R20, R9, R15 ;  /* 0x0000000914147223 */ /* 0x010fc8000000000f */
[----:B--2---:R-:W-:-:S04]  /*07b0*/  FFMA R25, R25, R10, R20 ;  /* 0x0000000a19197223 */ /* 0x004fc80000000014 */
[----:B-----5:R-:W-:Y:S01]  /*07c0*/  FFMA R23, R12, R11, R25 ;  /* 0x0000000b0c177223 */ /* 0x020fe20000000019 */
[----:B------:R-:W-:Y:S06]  /*07d0*/  BAR.SYNC.DEFER_BLOCKING 0x0 ;  /* 0x0000000000007b1d */ /* 0x000fec0000010000 */
[----:B------:R-:W-:Y:S05]  /*07e0*/  BRA.U UP0, `(.L_x_7) ;  /* 0xfffffff9008c7547 */ /* 0x000fea000b83ffff */
.L_x_6:
[----:B------:R-:W3:Y:S01]  /*07f0*/  LDC R2, c[0x0][0x3b8] ;  /* 0x0000ee00ff027b82 */ /* 0x000ee20000000800 */
[----:B------:R-:W0:Y:S01]  /*0800*/  LDCU.64 UR6, c[0x0][0x3c0] ;  /* 0x00007800ff0677ac */ /* 0x000e220008000a00 */
[----:B---3--:R-:W-:Y:S02]  /*0810*/  IMAD R0, R0, R2, R3 ;  /* 0x0000000200007224 */ /* 0x008fe400078e0203 */
[----:B------:R-:W-:-:S03]  /*0820*/  IMAD R19, R2, UR4, R19 ;  /* 0x0000000402137c24 */ /* 0x000fc6000f8e0213 */
[----:B------:R-:W-:Y:S02]  /*0830*/  SHF.R.S32.HI R2, RZ, 0x1f, R0 ;  /* 0x0000001fff027819 */ /* 0x000fe40000011400 */
[----:B------:R-:W-:-:S04]  /*0840*/  IADD3 R0, P0, PT, R19, R0, RZ ;  /* 0x0000000013007210 */ /* 0x000fc80007f1e0ff */
[----:B------:R-:W-:Y:S02]  /*0850*/  LEA.HI.X.SX32 R19, R19, R2, 0x1, P0 ;  /* 0x0000000213137211 */ /* 0x000fe400000f0eff */
[----:B0-----:R-:W-:-:S04]  /*0860*/  LEA R2, P0, R0, UR6, 0x2 ;  /* 0x0000000600027c11 */ /* 0x001fc8000f8010ff */
[----:B------:R-:W-:-:S05]  /*0870*/  LEA.HI.X R3, R0, UR7, R19, 0x2, P0 ;  /* 0x0000000700037c11 */ /* 0x000fca00080f1413 */
[----:B------:R-:W-:Y:S01]  /*0880*/  STG.E desc[UR10][R2.64], R23 ;  /* 0x0000001702007986 */ /* 0x000fe2000c10190a */
[----:B------:R-:W-:Y:S05]  /*0890*/  EXIT ;  /* 0x000000000000794d */ /* 0x000fea0003800000 */
.L_x_8:
        /* <DEDUP_REMOVED lines=14> */
.L_x_10:


//--------------------- .nv.shared.reserved.0     --------------------------
	.section	.nv.shared.reserved.0,"aw",@nobits
	.weak		__nv_reservedSMEM_offset_0_alias
	.size		__nv_reservedSMEM_offset_0_alias, 0, 64
	.other		__nv_reservedSMEM_offset_0_alias,@"STO_CUDA_RESERVED_SHARED STV_DEFAULT"
__nv_reservedSMEM_offset_0_alias:
	.zero		0
	.zero		64


//--------------------- .nv.shared._Z12MatMulKernel6MatrixS_S_ --------------------------
	.section	.nv.shared._Z12MatMulKernel6MatrixS_S_,"aw",@nobits
	.sectionflags	@""
	.align	4
.nv.shared._Z12MatMulKernel6MatrixS_S_:
	.zero		9216


//--------------------- .nv.constant0._Z11naivekernel7nMatrixS_S_ --------------------------
	.section	.nv.constant0._Z11naivekernel7nMatrixS_S_,"a",@progbits
	.sectionflags	@""
	.align	4
.nv.constant0._Z11naivekernel7nMatrixS_S_:
	.zero		944


//--------------------- .nv.constant0._Z12MatMulKernel6MatrixS_S_ --------------------------
	.section	.nv.constant0._Z12MatMulKernel6MatrixS_S_,"a",@progbits
	.sectionflags	@""
	.align	4
.nv.constant0._Z12MatMulKernel6MatrixS_S_:
	.zero		968


//--------------------- SYMBOLS --------------------------

	.type		.nv.reservedSmem.offset0,@object
	.size		.nv.reservedSmem.offset0,0x4
	.type		.nv.reservedSmem.cap,@object
	.size		.nv.reservedSmem.cap,0x4
